	.headerflags	@"EF_CUDA_TEXMODE_UNIFIED EF_CUDA_64BIT_ADDRESS EF_CUDA_ACCELERATORS EF_CUDA_SM90 EF_CUDA_VIRTUAL_SM(EF_CUDA_SM90)"
	.elftype	@"ET_EXEC"


//--------------------- .nv.info                  --------------------------
	.section	.nv.info,"",@"SHT_CUDA_INFO"
	.align	4


	//----- nvinfo : EIATTR_REGCOUNT
	.align		4
        /*0000*/ 	.byte	0x04, 0x2f
        /*0002*/ 	.short	(.L_1 - .L_0)
	.align		4
.L_0:
        /*0004*/ 	.word	index@(triton_poi_fused__to_copy_add_arange_clamp_mul_sub_46)
        /*0008*/ 	.word	0x0000000c


	//----- nvinfo : EIATTR_MIN_STACK_SIZE
	.align		4
.L_1:
        /*000c*/ 	.byte	0x04, 0x12
        /*000e*/ 	.short	(.L_3 - .L_2)
	.align		4
.L_2:
        /*0010*/ 	.word	index@(triton_poi_fused__to_copy_add_arange_clamp_mul_sub_46)
        /*0014*/ 	.word	0x00000000


	//----- nvinfo : EIATTR_FRAME_SIZE
	.align		4
.L_3:
        /*0018*/ 	.byte	0x04, 0x11
        /*001a*/ 	.short	(.L_5 - .L_4)
	.align		4
.L_4:
        /*001c*/ 	.word	index@(triton_poi_fused__to_copy_add_arange_clamp_mul_sub_46)
        /*0020*/ 	.word	0x00000000


	//----- nvinfo : EIATTR_MIN_STACK_SIZE
	.align		4
.L_5:
        /*0024*/ 	.byte	0x04, 0x12
        /*0026*/ 	.short	(.L_7 - .L_6)
	.align		4
.L_6:
        /*0028*/ 	.word	index@(triton_poi_fused__to_copy_add_arange_clamp_mul_sub_46)
        /*002c*/ 	.word	0x00000000
.L_7:


//--------------------- .nv.info.triton_poi_fused__to_copy_add_arange_clamp_mul_sub_46 --------------------------
	.section	.nv.info.triton_poi_fused__to_copy_add_arange_clamp_mul_sub_46,"",@"SHT_CUDA_INFO"
	.sectionflags	@""
	.align	4


	//----- nvinfo : EIATTR_CUDA_API_VERSION
	.align		4
        /*0000*/ 	.byte	0x04, 0x37
        /*0002*/ 	.short	(.L_9 - .L_8)
.L_8:
        /*0004*/ 	.word	0x0000007c


	//----- nvinfo : EIATTR_KPARAM_INFO
	.align		4
.L_9:
        /*0008*/ 	.byte	0x04, 0x17
        /*000a*/ 	.short	(.L_11 - .L_10)
.L_10:
        /*000c*/ 	.word	0x00000000
        /*0010*/ 	.short	0x0001
        /*0012*/ 	.short	0x0008
        /*0014*/ 	.byte	0x00, 0xf0, 0x11, 0x00


	//----- nvinfo : EIATTR_KPARAM_INFO
	.align		4
.L_11:
        /*0018*/ 	.byte	0x04, 0x17
        /*001a*/ 	.short	(.L_13 - .L_12)
.L_12:
        /*001c*/ 	.word	0x00000000
        /*0020*/ 	.short	0x0000
        /*0022*/ 	.short	0x0000
        /*0024*/ 	.byte	0x00, 0xf4, 0x21, 0x00


	//----- nvinfo : EIATTR_SPARSE_MMA_MASK
	.align		4
.L_13:
        /*0028*/ 	.byte	0x03, 0x50
        /*002a*/ 	.short	0x0000


	//----- nvinfo : EIATTR_MAXREG_COUNT
	.align		4
        /*002c*/ 	.byte	0x03, 0x1b
        /*002e*/ 	.short	0x00ff


	//----- nvinfo : EIATTR_EXIT_INSTR_OFFSETS
	.align		4
        /*0030*/ 	.byte	0x04, 0x1c
        /*0032*/ 	.short	(.L_15 - .L_14)


	//   ....[0]....
.L_14:
        /*0034*/ 	.word	0x00000190


	//   ....[1]....
        /*0038*/ 	.word	0x000001c0


	//----- nvinfo : EIATTR_REQNTID
	.align		4
.L_15:
        /*003c*/ 	.byte	0x04, 0x10
        /*003e*/ 	.short	(.L_17 - .L_16)
.L_16:
        /*0040*/ 	.word	0x00000020
        /*0044*/ 	.word	0x00000001
        /*0048*/ 	.word	0x00000001


	//----- nvinfo : EIATTR_CBANK_PARAM_SIZE
	.align		4
.L_17:
        /*004c*/ 	.byte	0x03, 0x19
        /*004e*/ 	.short	0x000c


	//----- nvinfo : EIATTR_PARAM_CBANK
	.align		4
        /*0050*/ 	.byte	0x04, 0x0a
        /*0052*/ 	.short	(.L_19 - .L_18)
	.align		4
.L_18:
        /*0054*/ 	.word	index@(.nv.constant0.triton_poi_fused__to_copy_add_arange_clamp_mul_sub_46)
        /*0058*/ 	.short	0x0210
        /*005a*/ 	.short	0x000c


	//----- nvinfo : EIATTR_SW_WAR
	.align		4
.L_19:
        /*005c*/ 	.byte	0x04, 0x36
        /*005e*/ 	.short	(.L_21 - .L_20)
.L_20:
        /*0060*/ 	.word	0x00000008
.L_21:


//--------------------- .nv.callgraph             --------------------------
	.section	.nv.callgraph,"",@"SHT_CUDA_CALLGRAPH"
	.align	4
	.sectionentsize	8
	.align		4
        /*0000*/ 	.word	0x00000000
	.align		4
        /*0004*/ 	.word	0xffffffff
	.align		4
        /*0008*/ 	.word	0x00000000
	.align		4
        /*000c*/ 	.word	0xfffffffe
	.align		4
        /*0010*/ 	.word	0x00000000
	.align		4
        /*0014*/ 	.word	0xfffffffd
	.align		4
        /*0018*/ 	.word	0x00000000
	.align		4
        /*001c*/ 	.word	0xfffffffc


//--------------------- .text.triton_poi_fused__to_copy_add_arange_clamp_mul_sub_46 --------------------------
	.section	.text.triton_poi_fused__to_copy_add_arange_clamp_mul_sub_46,"ax",@progbits
	.align	128
        .global         triton_poi_fused__to_copy_add_arange_clamp_mul_sub_46
        .type           triton_poi_fused__to_copy_add_arange_clamp_mul_sub_46,@function
        .size           triton_poi_fused__to_copy_add_arange_clamp_mul_sub_46,(.L_x_1 - triton_poi_fused__to_copy_add_arange_clamp_mul_sub_46)
        .other          triton_poi_fused__to_copy_add_arange_clamp_mul_sub_46,@"STO_CUDA_ENTRY STV_DEFAULT"
triton_poi_fused__to_copy_add_arange_clamp_mul_sub_46:
.text.triton_poi_fused__to_copy_add_arange_clamp_mul_sub_46:
[----:B------:R-:W0:Y:S02]  /*0000*/  LDC R1, c[0x0][0x28] ;  /* 0x00000a00ff017b82 */ /* 0x000e240000000800 */
[----:B------:R-:W1:Y:S01]  /*0010*/  S2R R0, SR_TID.X ;  /* 0x0000000000007919 */ /* 0x000e620000002100 */
[----:B------:R-:W-:Y:S01]  /*0020*/  HFMA2.MMA R3, -RZ, RZ, 1.625, 0 ;  /* 0x3e800000ff037435 */ /* 0x000fe200000001ff */
[----:B------:R-:W2:Y:S01]  /*0030*/  S2R R5, SR_CTAID.X ;  /* 0x0000000000057919 */ /* 0x000ea20000002500 */
[----:B-1----:R-:W-:-:S05]  /*0040*/  IMAD.SHL.U32 R0, R0, 0x2, RZ ;  /* 0x0000000200007824 */ /* 0x002fca00078e00ff */
[----:B------:R-:W-:-:S05]  /*0050*/  LOP3.LUT R0, R0, 0x3e, RZ, 0xc0, !PT ;  /* 0x0000003e00007812 */ /* 0x000fca00078ec0ff */
[----:B--2---:R-:W-:-:S05]  /*0060*/  IMAD R5, R5, 0x40, R0 ;  /* 0x0000004005057824 */ /* 0x004fca00078e0200 */
[----:B------:R-:W-:Y:S02]  /*0070*/  IADD3 R0, R5, 0x1, RZ ;  /* 0x0000000105007810 */ /* 0x000fe40007ffe0ff */
[----:B------:R-:W-:Y:S02]  /*0080*/  I2FP.F32.S32 R2, R5 ;  /* 0x0000000500027245 */ /* 0x000fe40000201400 */
[----:B------:R-:W-:Y:S02]  /*0090*/  I2FP.F32.S32 R0, R0 ;  /* 0x0000000000007245 */ /* 0x000fe40000201400 */
[----:B------:R-:W-:Y:S01]  /*00a0*/  ISETP.GE.AND P0, PT, R5, 0x40, PT ;  /* 0x000000400500780c */ /* 0x000fe20003f06270 */
[----:B------:R-:W-:Y:S02]  /*00b0*/  FADD R2, R2, 0.5 ;  /* 0x3f00000002027421 */ /* 0x000fe40000000000 */
[----:B------:R-:W-:Y:S02]  /*00c0*/  FADD R0, R0, 0.5 ;  /* 0x3f00000000007421 */ /* 0x000fe40000000000 */
[----:B------:R-:W-:-:S02]  /*00d0*/  FFMA R2, R2, R3, -0.5 ;  /* 0xbf00000002027423 */ /* 0x000fc40000000003 */
[----:B------:R-:W-:-:S03]  /*00e0*/  FFMA R0, R0, R3, -0.5 ;  /* 0xbf00000000007423 */ /* 0x000fc60000000003 */
[----:B------:R-:W-:Y:S02]  /*00f0*/  FMNMX R4, RZ, R2, !PT ;  /* 0x00000002ff047209 */ /* 0x000fe40007800000 */
[----:B------:R-:W1:Y:S01]  /*0100*/  LDC.64 R2, c[0x0][0x210] ;  /* 0x00008400ff027b82 */ /* 0x000e620000000a00 */
[----:B------:R-:W-:Y:S01]  /*0110*/  FMNMX R0, RZ, R0, !PT ;  /* 0x00000000ff007209 */ /* 0x000fe20007800000 */
[----:B------:R-:W2:Y:S08]  /*0120*/  F2I.TRUNC.NTZ R6, R4 ;  /* 0x0000000400067305 */ /* 0x000eb0000020f100 */
[----:B------:R-:W3:Y:S01]  /*0130*/  F2I.TRUNC.NTZ R7, R0 ;  /* 0x0000000000077305 */ /* 0x000ee2000020f100 */
[----:B--2---:R-:W-:-:S05]  /*0140*/  I2FP.F32.S32 R9, R6 ;  /* 0x0000000600097245 */ /* 0x004fca0000201400 */
[----:B------:R-:W-:Y:S01]  /*0150*/  FADD.SAT R6, R4, -R9 ;  /* 0x8000000904067221 */ /* 0x000fe20000002000 */
[----:B-1----:R-:W-:Y:S01]  /*0160*/  IMAD.WIDE R2, R5, 0x4, R2 ;  /* 0x0000000405027825 */ /* 0x002fe200078e0202 */
[----:B---3--:R-:W-:-:S05]  /*0170*/  I2FP.F32.S32 R7, R7 ;  /* 0x0000000700077245 */ /* 0x008fca0000201400 */
[----:B------:R-:W-:Y:S01]  /*0180*/  FADD.SAT R7, R0, -R7 ;  /* 0x8000000700077221 */ /* 0x000fe20000002000 */
[----:B------:R-:W-:Y:S06]  /*0190*/  @P0 EXIT ;  /* 0x000000000000094d */ /* 0x000fec0003800000 */
[----:B------:R-:W-:Y:S02]  /*01a0*/  ULDC.64 UR4, c[0x0][0x208] ;  /* 0x0000820000047ab9 */ /* 0x000fe40000000a00 */
[----:B------:R-:W-:Y:S01]  /*01b0*/  STG.E.64 desc[UR4][R2.64], R6 ;  /* 0x0000000602007986 */ /* 0x000fe2000c101b04 */
[----:B------:R-:W-:Y:S05]  /*01c0*/  EXIT ;  /* 0x000000000000794d */ /* 0x000fea0003800000 */
.L_x_0:
[----:B------:R-:W-:-:S00]  /*01d0*/  BRA `(.L_x_0) ;  /* 0xfffffffc00fc7947 */ /* 0x000fc0000383ffff */
[----:B------:R-:W-:-:S00]  /*01e0*/  NOP ;  /* 0x0000000000007918 */ /* 0x000fc00000000000 */
        /* <DEDUP_REMOVED lines=9> */
.L_x_1:


//--------------------- .nv.constant0.triton_poi_fused__to_copy_add_arange_clamp_mul_sub_46 --------------------------
	.section	.nv.constant0.triton_poi_fused__to_copy_add_arange_clamp_mul_sub_46,"a",@progbits
	.sectionflags	@""
	.align	4
.nv.constant0.triton_poi_fused__to_copy_add_arange_clamp_mul_sub_46:
	.zero		540
